//
// Generated by NVIDIA NVVM Compiler
//
// Compiler Build ID: CL-36424714
// Cuda compilation tools, release 13.0, V13.0.88
// Based on NVVM 20.0.0
//

.version 9.0
.target sm_100
.address_size 64

	// .globl	_Z17stencil_1d_sharedPiS_
// _ZZ17stencil_1d_sharedPiS_E4temp has been demoted

.visible .entry _Z17stencil_1d_sharedPiS_(
	.param .u64 .ptr .align 1 _Z17stencil_1d_sharedPiS__param_0,
	.param .u64 .ptr .align 1 _Z17stencil_1d_sharedPiS__param_1
)
{
	.reg .pred 	%p<2>;
	.reg .b32 	%r<24>;
	.reg .b64 	%rd<9>;
	// demoted variable
	.shared .align 4 .b8 _ZZ17stencil_1d_sharedPiS_E4temp[1048];
	ld.param.u64 	%rd3, [_Z17stencil_1d_sharedPiS__param_0];
	ld.param.u64 	%rd2, [_Z17stencil_1d_sharedPiS__param_1];
	cvta.to.global.u64 	%rd4, %rd3;
	mov.u32 	%r3, %tid.x;
	mov.u32 	%r4, %ctaid.x;
	mov.u32 	%r5, %ntid.x;
	mad.lo.s32 	%r1, %r4, %r5, %r3;
	mul.wide.s32 	%rd5, %r1, 4;
	add.s64 	%rd1, %rd4, %rd5;
	ld.global.u32 	%r6, [%rd1+12];
	shl.b32 	%r7, %r3, 2;
	mov.u32 	%r8, _ZZ17stencil_1d_sharedPiS_E4temp;
	add.s32 	%r2, %r8, %r7;
	st.shared.u32 	[%r2+12], %r6;
	setp.gt.u32 	%p1, %r3, 2;
	@%p1 bra 	$L__BB0_2;
	ld.global.u32 	%r9, [%rd1];
	st.shared.u32 	[%r2], %r9;
	ld.global.u32 	%r10, [%rd1+1036];
	st.shared.u32 	[%r2+1036], %r10;
$L__BB0_2:
	bar.sync 	0;
	ld.shared.u32 	%r11, [%r2];
	ld.shared.u32 	%r12, [%r2+4];
	add.s32 	%r13, %r12, %r11;
	ld.shared.u32 	%r14, [%r2+8];
	add.s32 	%r15, %r14, %r13;
	ld.shared.u32 	%r16, [%r2+12];
	add.s32 	%r17, %r16, %r15;
	ld.shared.u32 	%r18, [%r2+16];
	add.s32 	%r19, %r18, %r17;
	ld.shared.u32 	%r20, [%r2+20];
	add.s32 	%r21, %r20, %r19;
	ld.shared.u32 	%r22, [%r2+24];
	add.s32 	%r23, %r22, %r21;
	cvta.to.global.u64 	%rd6, %rd2;
	add.s64 	%rd8, %rd6, %rd5;
	st.global.u32 	[%rd8], %r23;
	ret;

}


// ===== COMPILED SASS (sm_100) =====

	.target	sm_100

	.elftype	@"ET_EXEC"


//--------------------- .note.nv.tkinfo           --------------------------
	.section	.note.nv.tkinfo,"",@"SHT_NOTE"
	.sectionflags	@"SHF_NOTE_NV_TKINFO"
	.tkinfo
        /*0018*/ 	.word	0x00000002
        /*0030*/ 	.string	""
        /*0030*/ 	.string	"ptxas"
        /*0030*/ 	.string	"Cuda compilation tools, release 13.0, V13.0.88"
        /*0030*/ 	.string	"Build cuda_13.0.r13.0/compiler.36424714_0"
        /*0030*/ 	.string	"-arch sm_100 -m 64 "



//--------------------- .note.nv.cuinfo           --------------------------
	.section	.note.nv.cuinfo,"",@"SHT_NOTE"
	.sectionflags	@"SHF_NOTE_NV_CUINFO"
        /*0018*/ 	.short	0x0002
        /*001a*/ 	.short	0x0064
        /*001c*/ 	.short	0x0082
	.zero		2


//--------------------- .nv.info                  --------------------------
	.section	.nv.info,"",@"SHT_CUDA_INFO"
	.align	4


	//----- nvinfo : EIATTR_REGCOUNT
	.align		4
        /*0000*/ 	.byte	0x04, 0x2f
        /*0002*/ 	.short	(.L_1 - .L_0)
	.align		4
.L_0:
        /*0004*/ 	.word	index@(_Z17stencil_1d_sharedPiS_)
        /*0008*/ 	.word	0x00000011


	//----- nvinfo : EIATTR_FRAME_SIZE
	.align		4
.L_1:
        /*000c*/ 	.byte	0x04, 0x11
        /*000e*/ 	.short	(.L_3 - .L_2)
	.align		4
.L_2:
        /*0010*/ 	.word	index@(_Z17stencil_1d_sharedPiS_)
        /*0014*/ 	.word	0x00000000


	//----- nvinfo : EIATTR_MIN_STACK_SIZE
	.align		4
.L_3:
        /*0018*/ 	.byte	0x04, 0x12
        /*001a*/ 	.short	(.L_5 - .L_4)
	.align		4
.L_4:
        /*001c*/ 	.word	index@(_Z17stencil_1d_sharedPiS_)
        /*0020*/ 	.word	0x00000000
.L_5:


//--------------------- .nv.compat                --------------------------
	.section	.nv.compat,"",@"SHT_CUDA_COMPAT_INFO"
	.align	4
        /*0000*/ 	.byte	0x02, 0x09, 0x00, 0x00, 0x02, 0x02, 0x01, 0x00, 0x02, 0x05, 0x05, 0x00, 0x03, 0x07, 0x01, 0x01
        /*0010*/ 	.byte	0x02, 0x03, 0x00, 0x00, 0x02, 0x06, 0x01, 0x00, 0x04, 0x0b, 0x08, 0x00, 0x09, 0x00, 0x00, 0x00
        /*0020*/ 	.byte	0x00, 0x00, 0x00, 0x00


//--------------------- .nv.info._Z17stencil_1d_sharedPiS_ --------------------------
	.section	.nv.info._Z17stencil_1d_sharedPiS_,"",@"SHT_CUDA_INFO"
	.sectionflags	@""
	.align	4


	//----- nvinfo : EIATTR_CUDA_API_VERSION
	.align		4
        /*0000*/ 	.byte	0x04, 0x37
        /*0002*/ 	.short	(.L_7 - .L_6)
.L_6:
        /*0004*/ 	.word	0x00000082


	//----- nvinfo : EIATTR_KPARAM_INFO
	.align		4
.L_7:
        /*0008*/ 	.byte	0x04, 0x17
        /*000a*/ 	.short	(.L_9 - .L_8)
.L_8:
        /*000c*/ 	.word	0x00000000
        /*0010*/ 	.short	0x0001
        /*0012*/ 	.short	0x0008
        /*0014*/ 	.byte	0x00, 0xf5, 0x21, 0x00


	//----- nvinfo : EIATTR_KPARAM_INFO
	.align		4
.L_9:
        /*0018*/ 	.byte	0x04, 0x17
        /*001a*/ 	.short	(.L_11 - .L_10)
.L_10:
        /*001c*/ 	.word	0x00000000
        /*0020*/ 	.short	0x0000
        /*0022*/ 	.short	0x0000
        /*0024*/ 	.byte	0x00, 0xf5, 0x21, 0x00


	//----- nvinfo : EIATTR_SPARSE_MMA_MASK
	.align		4
.L_11:
        /*0028*/ 	.byte	0x03, 0x50
        /*002a*/ 	.short	0x0000


	//----- nvinfo : EIATTR_MAXREG_COUNT
	.align		4
        /*002c*/ 	.byte	0x03, 0x1b
        /*002e*/ 	.short	0x00ff


	//----- nvinfo : EIATTR_NUM_BARRIERS
	.align		4
        /*0030*/ 	.byte	0x02, 0x4c
        /*0032*/ 	.byte	0x01
	.zero		1


	//----- nvinfo : EIATTR_MERCURY_ISA_VERSION
	.align		4
        /*0034*/ 	.byte	0x03, 0x5f
        /*0036*/ 	.short	0x0101


	//----- nvinfo : EIATTR_VRC_CTA_INIT_COUNT
	.align		4
        /*0038*/ 	.byte	0x02, 0x4a
	.zero		1
	.zero		1


	//----- nvinfo : EIATTR_EXIT_INSTR_OFFSETS
	.align		4
        /*003c*/ 	.byte	0x04, 0x1c
        /*003e*/ 	.short	(.L_13 - .L_12)


	//   ....[0]....
.L_12:
        /*0040*/ 	.word	0x00000210


	//----- nvinfo : EIATTR_CBANK_PARAM_SIZE
	.align		4
.L_13:
        /*0044*/ 	.byte	0x03, 0x19
        /*0046*/ 	.short	0x0010


	//----- nvinfo : EIATTR_PARAM_CBANK
	.align		4
        /*0048*/ 	.byte	0x04, 0x0a
        /*004a*/ 	.short	(.L_15 - .L_14)
	.align		4
.L_14:
        /*004c*/ 	.word	index@(.nv.constant0._Z17stencil_1d_sharedPiS_)
        /*0050*/ 	.short	0x0380
        /*0052*/ 	.short	0x0010


	//----- nvinfo : EIATTR_SW_WAR
	.align		4
.L_15:
        /*0054*/ 	.byte	0x04, 0x36
        /*0056*/ 	.short	(.L_17 - .L_16)
.L_16:
        /*0058*/ 	.word	0x00000008
.L_17:


//--------------------- .nv.callgraph             --------------------------
	.section	.nv.callgraph,"",@"SHT_CUDA_CALLGRAPH"
	.align	4
	.sectionentsize	8
	.align		4
        /*0000*/ 	.word	0x00000000
	.align		4
        /*0004*/ 	.word	0xffffffff
	.align		4
        /*0008*/ 	.word	0x00000000
	.align		4
        /*000c*/ 	.word	0xfffffffe
	.align		4
        /*0010*/ 	.word	0x00000000
	.align		4
        /*0014*/ 	.word	0xfffffffd
	.align		4
        /*0018*/ 	.word	0x00000000
	.align		4
        /*001c*/ 	.word	0xfffffffc


//--------------------- .text._Z17stencil_1d_sharedPiS_ --------------------------
	.section	.text._Z17stencil_1d_sharedPiS_,"ax",@progbits
	.align	128
        .global         _Z17stencil_1d_sharedPiS_
        .type           _Z17stencil_1d_sharedPiS_,@function
        .size           _Z17stencil_1d_sharedPiS_,(.L_x_1 - _Z17stencil_1d_sharedPiS_)
        .other          _Z17stencil_1d_sharedPiS_,@"STO_CUDA_ENTRY STV_DEFAULT"
_Z17stencil_1d_sharedPiS_:
.text._Z17stencil_1d_sharedPiS_:
[----:B------:R-:W-:Y:S01]  /*0000*/  LDC R1, c[0x0][0x37c] ;  /* 0x0000df00ff017b82 */ /* 0x000fe20000000800 */
[----:B------:R-:W0:Y:S07]  /*0010*/  S2R R7, SR_TID.X ;  /* 0x0000000000077919 */ /* 0x000e2e0000002100 */
[----:B------:R-:W1:Y:S01]  /*0020*/  S2UR UR4, SR_CTAID.X ;  /* 0x00000000000479c3 */ /* 0x000e620000002500 */
[----:B------:R-:W2:Y:S07]  /*0030*/  LDCU.64 UR6, c[0x0][0x358] ;  /* 0x00006b00ff0677ac */ /* 0x000eae0008000a00 */
[----:B------:R-:W1:Y:S08]  /*0040*/  LDC R0, c[0x0][0x360] ;  /* 0x0000d800ff007b82 */ /* 0x000e700000000800 */
[----:B------:R-:W3:Y:S01]  /*0050*/  LDC.64 R2, c[0x0][0x380] ;  /* 0x0000e000ff027b82 */ /* 0x000ee20000000a00 */
[----:B0-----:R-:W-:Y:S01]  /*0060*/  ISETP.GT.U32.AND P0, PT, R7, 0x2, PT ;  /* 0x000000020700780c */ /* 0x001fe20003f04070 */
[----:B-1----:R-:W-:-:S04]  /*0070*/  IMAD R5, R0, UR4, R7 ;  /* 0x0000000400057c24 */ /* 0x002fc8000f8e0207 */
[----:B---3--:R-:W-:-:S05]  /*0080*/  IMAD.WIDE R2, R5, 0x4, R2 ;  /* 0x0000000405027825 */ /* 0x008fca00078e0202 */
[----:B--2---:R-:W2:Y:S04]  /*0090*/  LDG.E R0, desc[UR6][R2.64+0xc] ;  /* 0x00000c0602007981 */ /* 0x004ea8000c1e1900 */
[----:B------:R-:W3:Y:S04]  /*00a0*/  @!P0 LDG.E R4, desc[UR6][R2.64] ;  /* 0x0000000602048981 */ /* 0x000ee8000c1e1900 */
[----:B------:R0:W4:Y:S01]  /*00b0*/  @!P0 LDG.E R6, desc[UR6][R2.64+0x40c] ;  /* 0x00040c0602068981 */ /* 0x000122000c1e1900 */
[----:B------:R-:W1:Y:S01]  /*00c0*/  S2UR UR5, SR_CgaCtaId ;  /* 0x00000000000579c3 */ /* 0x000e620000008800 */
[----:B------:R-:W-:-:S07]  /*00d0*/  UMOV UR4, 0x400 ;  /* 0x0000040000047882 */ /* 0x000fce0000000000 */
[----:B0-----:R-:W0:Y:S01]  /*00e0*/  LDC.64 R2, c[0x0][0x388] ;  /* 0x0000e200ff027b82 */ /* 0x001e220000000a00 */
[----:B-1----:R-:W-:-:S06]  /*00f0*/  ULEA UR4, UR5, UR4, 0x18 ;  /* 0x0000000405047291 */ /* 0x002fcc000f8ec0ff */
[----:B------:R-:W-:Y:S01]  /*0100*/  LEA R7, R7, UR4, 0x2 ;  /* 0x0000000407077c11 */ /* 0x000fe2000f8e10ff */
[----:B0-----:R-:W-:-:S04]  /*0110*/  IMAD.WIDE R2, R5, 0x4, R2 ;  /* 0x0000000405027825 */ /* 0x001fc800078e0202 */
[----:B--2---:R-:W-:Y:S04]  /*0120*/  STS [R7+0xc], R0 ;  /* 0x00000c0007007388 */ /* 0x004fe80000000800 */
[----:B---3--:R-:W-:Y:S04]  /*0130*/  @!P0 STS [R7], R4 ;  /* 0x0000000407008388 */ /* 0x008fe80000000800 */
[----:B----4-:R-:W-:Y:S01]  /*0140*/  @!P0 STS [R7+0x40c], R6 ;  /* 0x00040c0607008388 */ /* 0x010fe20000000800 */
[----:B------:R-:W-:Y:S06]  /*0150*/  BAR.SYNC.DEFER_BLOCKING 0x0 ;  /* 0x0000000000007b1d */ /* 0x000fec0000010000 */
[----:B------:R-:W-:Y:S04]  /*0160*/  LDS R8, [R7] ;  /* 0x0000000007087984 */ /* 0x000fe80000000800 */
[----:B------:R-:W-:Y:S04]  /*0170*/  LDS R9, [R7+0x4] ;  /* 0x0000040007097984 */ /* 0x000fe80000000800 */
[----:B------:R-:W0:Y:S04]  /*0180*/  LDS R10, [R7+0x8] ;  /* 0x00000800070a7984 */ /* 0x000e280000000800 */
[----:B------:R-:W-:Y:S04]  /*0190*/  LDS R11, [R7+0xc] ;  /* 0x00000c00070b7984 */ /* 0x000fe80000000800 */
[----:B------:R-:W1:Y:S04]  /*01a0*/  LDS R12, [R7+0x10] ;  /* 0x00001000070c7984 */ /* 0x000e680000000800 */
[----:B------:R-:W-:Y:S04]  /*01b0*/  LDS R13, [R7+0x14] ;  /* 0x00001400070d7984 */ /* 0x000fe80000000800 */
[----:B------:R-:W2:Y:S01]  /*01c0*/  LDS R14, [R7+0x18] ;  /* 0x00001800070e7984 */ /* 0x000ea20000000800 */
[----:B0-----:R-:W-:-:S04]  /*01d0*/  IADD3 R8, PT, PT, R10, R9, R8 ;  /* 0x000000090a087210 */ /* 0x001fc80007ffe008 */
[----:B-1----:R-:W-:-:S04]  /*01e0*/  IADD3 R8, PT, PT, R12, R11, R8 ;  /* 0x0000000b0c087210 */ /* 0x002fc80007ffe008 */
[----:B--2---:R-:W-:-:S05]  /*01f0*/  IADD3 R13, PT, PT, R14, R13, R8 ;  /* 0x0000000d0e0d7210 */ /* 0x004fca0007ffe008 */
[----:B------:R-:W-:Y:S01]  /*0200*/  STG.E desc[UR6][R2.64], R13 ;  /* 0x0000000d02007986 */ /* 0x000fe2000c101906 */
[----:B------:R-:W-:Y:S05]  /*0210*/  EXIT ;  /* 0x000000000000794d */ /* 0x000fea0003800000 */
.L_x_0:
[----:B------:R-:W-:-:S00]  /*0220*/  BRA `(.L_x_0) ;  /* 0xfffffffc00fc7947 */ /* 0x000fc0000383ffff */
[----:B------:R-:W-:-:S00]  /*0230*/  NOP ;  /* 0x0000000000007918 */ /* 0x000fc00000000000 */
        /* <DEDUP_REMOVED lines=12> */
.L_x_1:


//--------------------- .nv.shared._Z17stencil_1d_sharedPiS_ --------------------------
	.section	.nv.shared._Z17stencil_1d_sharedPiS_,"aw",@nobits
	.sectionflags	@""
	.align	4
.nv.shared._Z17stencil_1d_sharedPiS_:
	.zero		2072


//--------------------- .nv.shared.reserved.0     --------------------------
	.section	.nv.shared.reserved.0,"aw",@nobits
	.weak		__nv_reservedSMEM_offset_0_alias
	.size		__nv_reservedSMEM_offset_0_alias, 0, 64
	.other		__nv_reservedSMEM_offset_0_alias,@"STO_CUDA_RESERVED_SHARED STV_DEFAULT"
__nv_reservedSMEM_offset_0_alias:
	.zero		0
	.zero		64


//--------------------- .nv.constant0._Z17stencil_1d_sharedPiS_ --------------------------
	.section	.nv.constant0._Z17stencil_1d_sharedPiS_,"a",@progbits
	.sectionflags	@""
	.align	4
.nv.constant0._Z17stencil_1d_sharedPiS_:
	.zero		912


//--------------------- SYMBOLS --------------------------

	.type		.nv.reservedSmem.offset0,@object
	.size		.nv.reservedSmem.offset0,0x4
	.type		.nv.reservedSmem.cap,@object
	.size		.nv.reservedSmem.cap,0x4
